//
// Generated by NVIDIA NVVM Compiler
//
// Compiler Build ID: CL-36424714
// Cuda compilation tools, release 13.0, V13.0.88
// Based on NVVM 20.0.0
//

.version 9.0
.target sm_100
.address_size 64

	// .globl	_Z10cuda_hellov
.extern .func  (.param .b32 func_retval0) vprintf
(
	.param .b64 vprintf_param_0,
	.param .b64 vprintf_param_1
)
;
.global .align 1 .b8 $str[49] = {72, 101, 108, 108, 111, 32, 102, 114, 111, 109, 32, 116, 104, 114, 101, 97, 100, 58, 32, 37, 100, 47, 37, 100, 32, 44, 32, 37, 100, 47, 37, 100, 32, 103, 108, 111, 98, 97, 108, 58, 32, 37, 100, 47, 37, 100, 32, 10};

.visible .entry _Z10cuda_hellov()
{
	.local .align 8 .b8 	__local_depot0[24];
	.reg .b64 	%SP;
	.reg .b64 	%SPL;
	.reg .b32 	%r<9>;
	.reg .b64 	%rd<5>;

	mov.u64 	%SPL, __local_depot0;
	cvta.local.u64 	%SP, %SPL;
	add.u64 	%rd1, %SP, 0;
	add.u64 	%rd2, %SPL, 0;
	mov.u32 	%r1, %ctaid.x;
	mov.u32 	%r2, %ntid.x;
	mov.u32 	%r3, %tid.x;
	mad.lo.s32 	%r4, %r1, %r2, %r3;
	mov.u32 	%r5, %nctaid.x;
	mul.lo.s32 	%r6, %r2, %r5;
	st.local.v2.u32 	[%rd2], {%r3, %r2};
	st.local.v2.u32 	[%rd2+8], {%r1, %r5};
	st.local.v2.u32 	[%rd2+16], {%r4, %r6};
	mov.u64 	%rd3, $str;
	cvta.global.u64 	%rd4, %rd3;
	{ // callseq 0, 0
	.param .b64 param0;
	st.param.b64 	[param0], %rd4;
	.param .b64 param1;
	st.param.b64 	[param1], %rd1;
	.param .b32 retval0;
	call.uni (retval0), 
	vprintf, 
	(
	param0, 
	param1
	);
	ld.param.b32 	%r7, [retval0];
	} // callseq 0
	ret;

}


// ===== COMPILED SASS (sm_100) =====

	.target	sm_100

	.elftype	@"ET_EXEC"


//--------------------- .note.nv.tkinfo           --------------------------
	.section	.note.nv.tkinfo,"",@"SHT_NOTE"
	.sectionflags	@"SHF_NOTE_NV_TKINFO"
	.tkinfo
        /*0018*/ 	.word	0x00000002
        /*0030*/ 	.string	""
        /*0030*/ 	.string	"ptxas"
        /*0030*/ 	.string	"Cuda compilation tools, release 13.0, V13.0.88"
        /*0030*/ 	.string	"Build cuda_13.0.r13.0/compiler.36424714_0"
        /*0030*/ 	.string	"-arch sm_100 -m 64 "



//--------------------- .note.nv.cuinfo           --------------------------
	.section	.note.nv.cuinfo,"",@"SHT_NOTE"
	.sectionflags	@"SHF_NOTE_NV_CUINFO"
        /*0018*/ 	.short	0x0002
        /*001a*/ 	.short	0x0064
        /*001c*/ 	.short	0x0082
	.zero		2


//--------------------- .nv.info                  --------------------------
	.section	.nv.info,"",@"SHT_CUDA_INFO"
	.align	4


	//----- nvinfo : EIATTR_REGCOUNT
	.align		4
        /*0000*/ 	.byte	0x04, 0x2f
        /*0002*/ 	.short	(.L_2 - .L_1)
	.align		4
.L_1:
        /*0004*/ 	.word	index@(_Z10cuda_hellov)
        /*0008*/ 	.word	0x00000018


	//----- nvinfo : EIATTR_FRAME_SIZE
	.align		4
.L_2:
        /*000c*/ 	.byte	0x04, 0x11
        /*000e*/ 	.short	(.L_4 - .L_3)
	.align		4
.L_3:
        /*0010*/ 	.word	index@(_Z10cuda_hellov)
        /*0014*/ 	.word	0x00000018


	//----- nvinfo : EIATTR_MIN_STACK_SIZE
	.align		4
.L_4:
        /*0018*/ 	.byte	0x04, 0x12
        /*001a*/ 	.short	(.L_6 - .L_5)
	.align		4
.L_5:
        /*001c*/ 	.word	index@(_Z10cuda_hellov)
        /*0020*/ 	.word	0x00000018
.L_6:


//--------------------- .nv.compat                --------------------------
	.section	.nv.compat,"",@"SHT_CUDA_COMPAT_INFO"
	.align	4
        /*0000*/ 	.byte	0x02, 0x09, 0x00, 0x00, 0x02, 0x02, 0x01, 0x00, 0x02, 0x05, 0x05, 0x00, 0x03, 0x07, 0x01, 0x01
        /*0010*/ 	.byte	0x02, 0x03, 0x00, 0x00, 0x02, 0x06, 0x01, 0x00, 0x04, 0x0b, 0x08, 0x00, 0x09, 0x00, 0x00, 0x00
        /*0020*/ 	.byte	0x00, 0x00, 0x00, 0x00


//--------------------- .nv.info._Z10cuda_hellov  --------------------------
	.section	.nv.info._Z10cuda_hellov,"",@"SHT_CUDA_INFO"
	.sectionflags	@""
	.align	4


	//----- nvinfo : EIATTR_CUDA_API_VERSION
	.align		4
        /*0000*/ 	.byte	0x04, 0x37
        /*0002*/ 	.short	(.L_8 - .L_7)
.L_7:
        /*0004*/ 	.word	0x00000082


	//----- nvinfo : EIATTR_SPARSE_MMA_MASK
	.align		4
.L_8:
        /*0008*/ 	.byte	0x03, 0x50
        /*000a*/ 	.short	0x0000


	//----- nvinfo : EIATTR_MAXREG_COUNT
	.align		4
        /*000c*/ 	.byte	0x03, 0x1b
        /*000e*/ 	.short	0x00ff


	//----- nvinfo : EIATTR_EXTERNS
	.align		4
        /*0010*/ 	.byte	0x04, 0x0f
        /*0012*/ 	.short	(.L_10 - .L_9)


	//   ....[0]....
	.align		4
.L_9:
        /*0014*/ 	.word	index@(vprintf)


	//----- nvinfo : EIATTR_MERCURY_ISA_VERSION
	.align		4
.L_10:
        /*0018*/ 	.byte	0x03, 0x5f
        /*001a*/ 	.short	0x0101


	//----- nvinfo : EIATTR_VRC_CTA_INIT_COUNT
	.align		4
        /*001c*/ 	.byte	0x02, 0x4a
	.zero		1
	.zero		1


	//----- nvinfo : EIATTR_SYSCALL_OFFSETS
	.align		4
        /*0020*/ 	.byte	0x04, 0x46
        /*0022*/ 	.short	(.L_12 - .L_11)


	//   ....[0]....
.L_11:
        /*0024*/ 	.word	0x00000150


	//----- nvinfo : EIATTR_EXIT_INSTR_OFFSETS
	.align		4
.L_12:
        /*0028*/ 	.byte	0x04, 0x1c
        /*002a*/ 	.short	(.L_14 - .L_13)


	//   ....[0]....
.L_13:
        /*002c*/ 	.word	0x00000160


	//----- nvinfo : EIATTR_SW_WAR
	.align		4
.L_14:
        /*0030*/ 	.byte	0x04, 0x36
        /*0032*/ 	.short	(.L_16 - .L_15)
.L_15:
        /*0034*/ 	.word	0x00000008
.L_16:


//--------------------- .nv.callgraph             --------------------------
	.section	.nv.callgraph,"",@"SHT_CUDA_CALLGRAPH"
	.align	4
	.sectionentsize	8
	.align		4
        /*0000*/ 	.word	0x00000000
	.align		4
        /*0004*/ 	.word	0xffffffff
	.align		4
        /*0008*/ 	.word	index@(_Z10cuda_hellov)
	.align		4
        /*000c*/ 	.word	index@(vprintf)
	.align		4
        /*0010*/ 	.word	0x00000000
	.align		4
        /*0014*/ 	.word	0xfffffffe
	.align		4
        /*0018*/ 	.word	0x00000000
	.align		4
        /*001c*/ 	.word	0xfffffffd
	.align		4
        /*0020*/ 	.word	0x00000000
	.align		4
        /*0024*/ 	.word	0xfffffffc


//--------------------- .nv.constant4             --------------------------
	.section	.nv.constant4,"a",@progbits
	.align	8
	.align		8
.nv.constant4:
        /*0000*/ 	.dword	vprintf
	.align		8
        /*0008*/ 	.dword	$str


//--------------------- .text._Z10cuda_hellov     --------------------------
	.section	.text._Z10cuda_hellov,"ax",@progbits
	.align	128
        .global         _Z10cuda_hellov
        .type           _Z10cuda_hellov,@function
        .size           _Z10cuda_hellov,(.L_x_2 - _Z10cuda_hellov)
        .other          _Z10cuda_hellov,@"STO_CUDA_ENTRY STV_DEFAULT"
_Z10cuda_hellov:
.text._Z10cuda_hellov:
[----:B------:R-:W0:Y:S01]  /*0000*/  LDC R1, c[0x0][0x37c] ;  /* 0x0000df00ff017b82 */ /* 0x000e220000000800 */
[----:B------:R-:W1:Y:S01]  /*0010*/  S2R R12, SR_TID.X ;  /* 0x00000000000c7919 */ /* 0x000e620000002100 */
[----:B------:R-:W2:Y:S06]  /*0020*/  LDCU UR5, c[0x0][0x2fc] ;  /* 0x00005f80ff0577ac */ /* 0x000eac0008000800 */
[----:B------:R-:W1:Y:S01]  /*0030*/  LDC R13, c[0x0][0x360] ;  /* 0x0000d800ff0d7b82 */ /* 0x000e620000000800 */
[----:B0-----:R-:W-:Y:S01]  /*0040*/  VIADD R1, R1, 0xffffffe8 ;  /* 0xffffffe801017836 */ /* 0x001fe20000000000 */
[----:B------:R-:W0:Y:S01]  /*0050*/  S2R R10, SR_CTAID.X ;  /* 0x00000000000a7919 */ /* 0x000e220000002500 */
[----:B------:R-:W-:Y:S01]  /*0060*/  MOV R0, 0x0 ;  /* 0x0000000000007802 */ /* 0x000fe20000000f00 */
[----:B------:R-:W3:Y:S04]  /*0070*/  LDCU UR4, c[0x0][0x2f8] ;  /* 0x00005f00ff0477ac */ /* 0x000ee80008000800 */
[----:B------:R-:W4:Y:S01]  /*0080*/  LDC R11, c[0x0][0x370] ;  /* 0x0000dc00ff0b7b82 */ /* 0x000f220000000800 */
[----:B------:R-:W5:Y:S07]  /*0090*/  LDCU.64 UR6, c[0x4][0x8] ;  /* 0x01000100ff0677ac */ /* 0x000f6e0008000a00 */
[----:B------:R0:W0:Y:S01]  /*00a0*/  LDC.64 R8, c[0x4][R0] ;  /* 0x0100000000087b82 */ /* 0x0000220000000a00 */
[----:B---3--:R-:W-:-:S04]  /*00b0*/  IADD3 R6, P0, PT, R1, UR4, RZ ;  /* 0x0000000401067c10 */ /* 0x008fc8000ff1e0ff */
[----:B--2---:R-:W-:Y:S01]  /*00c0*/  IADD3.X R7, PT, PT, RZ, UR5, RZ, P0, !PT ;  /* 0x00000005ff077c10 */ /* 0x004fe200087fe4ff */
[----:B-----5:R-:W-:Y:S01]  /*00d0*/  IMAD.U32 R4, RZ, RZ, UR6 ;  /* 0x00000006ff047e24 */ /* 0x020fe2000f8e00ff */
[----:B------:R-:W-:Y:S01]  /*00e0*/  MOV R5, UR7 ;  /* 0x0000000700057c02 */ /* 0x000fe20008000f00 */
[----:B-1----:R1:W-:Y:S01]  /*00f0*/  STL.64 [R1], R12 ;  /* 0x0000000c01007387 */ /* 0x0023e20000100a00 */
[----:B----4-:R-:W-:Y:S02]  /*0100*/  IMAD R3, R13, R11, RZ ;  /* 0x0000000b0d037224 */ /* 0x010fe400078e02ff */
[----:B0-----:R-:W-:Y:S01]  /*0110*/  IMAD R2, R10, R13, R12 ;  /* 0x0000000d0a027224 */ /* 0x001fe200078e020c */
[----:B------:R1:W-:Y:S04]  /*0120*/  STL.64 [R1+0x8], R10 ;  /* 0x0000080a01007387 */ /* 0x0003e80000100a00 */
[----:B------:R1:W-:Y:S02]  /*0130*/  STL.64 [R1+0x10], R2 ;  /* 0x0000100201007387 */ /* 0x0003e40000100a00 */
[----:B------:R-:W-:-:S07]  /*0140*/  LEPC R20, `(.L_x_0) ;  /* 0x000000001014794e */ /* 0x000fce0000000000 */
[----:B-1----:R-:W-:Y:S05]  /*0150*/  CALL.ABS.NOINC R8 ;  /* 0x0000000008007343 */ /* 0x002fea0003c00000 */
.L_x_0:
[----:B------:R-:W-:Y:S05]  /*0160*/  EXIT ;  /* 0x000000000000794d */ /* 0x000fea0003800000 */
.L_x_1:
[----:B------:R-:W-:-:S00]  /*0170*/  BRA `(.L_x_1) ;  /* 0xfffffffc00fc7947 */ /* 0x000fc0000383ffff */
[----:B------:R-:W-:-:S00]  /*0180*/  NOP ;  /* 0x0000000000007918 */ /* 0x000fc00000000000 */
[----:B------:R-:W-:-:S00]  /*0190*/  NOP ;  /* 0x0000000000007918 */ /* 0x000fc00000000000 */
[----:B------:R-:W-:-:S00]  /*01a0*/  NOP ;  /* 0x0000000000007918 */ /* 0x000fc00000000000 */
[----:B------:R-:W-:-:S00]  /*01b0*/  NOP ;  /* 0x0000000000007918 */ /* 0x000fc00000000000 */
[----:B------:R-:W-:-:S00]  /*01c0*/  NOP ;  /* 0x0000000000007918 */ /* 0x000fc00000000000 */
[----:B------:R-:W-:-:S00]  /*01d0*/  NOP ;  /* 0x0000000000007918 */ /* 0x000fc00000000000 */
[----:B------:R-:W-:-:S00]  /*01e0*/  NOP ;  /* 0x0000000000007918 */ /* 0x000fc00000000000 */
[----:B------:R-:W-:-:S00]  /*01f0*/  NOP ;  /* 0x0000000000007918 */ /* 0x000fc00000000000 */
.L_x_2:


//--------------------- .nv.global.init           --------------------------
	.section	.nv.global.init,"aw",@progbits
.nv.global.init:
	.type		$str,@object
	.size		$str,(.L_0 - $str)
$str:
        /*0000*/ 	.byte	0x48, 0x65, 0x6c, 0x6c, 0x6f, 0x20, 0x66, 0x72, 0x6f, 0x6d, 0x20, 0x74, 0x68, 0x72, 0x65, 0x61
        /*0010*/ 	.byte	0x64, 0x3a, 0x20, 0x25, 0x64, 0x2f, 0x25, 0x64, 0x20, 0x2c, 0x20, 0x25, 0x64, 0x2f, 0x25, 0x64
        /*0020*/ 	.byte	0x20, 0x67, 0x6c, 0x6f, 0x62, 0x61, 0x6c, 0x3a, 0x20, 0x25, 0x64, 0x2f, 0x25, 0x64, 0x20, 0x0a
        /*0030*/ 	.byte	0x00
.L_0:


//--------------------- .nv.shared.reserved.0     --------------------------
	.section	.nv.shared.reserved.0,"aw",@nobits
	.weak		__nv_reservedSMEM_offset_0_alias
	.size		__nv_reservedSMEM_offset_0_alias, 0, 64
	.other		__nv_reservedSMEM_offset_0_alias,@"STO_CUDA_RESERVED_SHARED STV_DEFAULT"
__nv_reservedSMEM_offset_0_alias:
	.zero		0
	.zero		64


//--------------------- .nv.constant0._Z10cuda_hellov --------------------------
	.section	.nv.constant0._Z10cuda_hellov,"a",@progbits
	.sectionflags	@""
	.align	4
.nv.constant0._Z10cuda_hellov:
	.zero		896


//--------------------- SYMBOLS --------------------------

	.type		.nv.reservedSmem.offset0,@object
	.size		.nv.reservedSmem.offset0,0x4
	.type		vprintf,@function
